	.headerflags	@"EF_CUDA_TEXMODE_UNIFIED EF_CUDA_64BIT_ADDRESS EF_CUDA_ACCELERATORS EF_CUDA_SM90 EF_CUDA_VIRTUAL_SM(EF_CUDA_SM90)"
	.elftype	@"ET_EXEC"


//--------------------- .nv.info                  --------------------------
	.section	.nv.info,"",@"SHT_CUDA_INFO"
	.align	4


	//----- nvinfo : EIATTR_REGCOUNT
	.align		4
        /*0000*/ 	.byte	0x04, 0x2f
        /*0002*/ 	.short	(.L_3 - .L_2)
	.align		4
.L_2:
        /*0004*/ 	.word	index@(triton_poi_fused__native_batch_norm_legit_no_training_12)
        /*0008*/ 	.word	0x00000012


	//----- nvinfo : EIATTR_MIN_STACK_SIZE
	.align		4
.L_3:
        /*000c*/ 	.byte	0x04, 0x12
        /*000e*/ 	.short	(.L_5 - .L_4)
	.align		4
.L_4:
        /*0010*/ 	.word	index@(triton_poi_fused__native_batch_norm_legit_no_training_12)
        /*0014*/ 	.word	0x00000000


	//----- nvinfo : EIATTR_FRAME_SIZE
	.align		4
.L_5:
        /*0018*/ 	.byte	0x04, 0x11
        /*001a*/ 	.short	(.L_7 - .L_6)
	.align		4
.L_6:
        /*001c*/ 	.word	index@(triton_poi_fused__native_batch_norm_legit_no_training_12)
        /*0020*/ 	.word	0x00000000


	//----- nvinfo : EIATTR_MIN_STACK_SIZE
	.align		4
.L_7:
        /*0024*/ 	.byte	0x04, 0x12
        /*0026*/ 	.short	(.L_9 - .L_8)
	.align		4
.L_8:
        /*0028*/ 	.word	index@(triton_poi_fused__native_batch_norm_legit_no_training_12)
        /*002c*/ 	.word	0x00000000
.L_9:


//--------------------- .nv.info.triton_poi_fused__native_batch_norm_legit_no_training_12 --------------------------
	.section	.nv.info.triton_poi_fused__native_batch_norm_legit_no_training_12,"",@"SHT_CUDA_INFO"
	.sectionflags	@""
	.align	4


	//----- nvinfo : EIATTR_CUDA_API_VERSION
	.align		4
        /*0000*/ 	.byte	0x04, 0x37
        /*0002*/ 	.short	(.L_11 - .L_10)
.L_10:
        /*0004*/ 	.word	0x0000007c


	//----- nvinfo : EIATTR_KPARAM_INFO
	.align		4
.L_11:
        /*0008*/ 	.byte	0x04, 0x17
        /*000a*/ 	.short	(.L_13 - .L_12)
.L_12:
        /*000c*/ 	.word	0x00000000
        /*0010*/ 	.short	0x0006
        /*0012*/ 	.short	0x0030
        /*0014*/ 	.byte	0x00, 0xf0, 0x11, 0x00


	//----- nvinfo : EIATTR_KPARAM_INFO
	.align		4
.L_13:
        /*0018*/ 	.byte	0x04, 0x17
        /*001a*/ 	.short	(.L_15 - .L_14)
.L_14:
        /*001c*/ 	.word	0x00000000
        /*0020*/ 	.short	0x0005
        /*0022*/ 	.short	0x0028
        /*0024*/ 	.byte	0x00, 0xf4, 0x21, 0x00


	//----- nvinfo : EIATTR_KPARAM_INFO
	.align		4
.L_15:
        /*0028*/ 	.byte	0x04, 0x17
        /*002a*/ 	.short	(.L_17 - .L_16)
.L_16:
        /*002c*/ 	.word	0x00000000
        /*0030*/ 	.short	0x0004
        /*0032*/ 	.short	0x0020
        /*0034*/ 	.byte	0x00, 0xf4, 0x21, 0x00


	//----- nvinfo : EIATTR_KPARAM_INFO
	.align		4
.L_17:
        /*0038*/ 	.byte	0x04, 0x17
        /*003a*/ 	.short	(.L_19 - .L_18)
.L_18:
        /*003c*/ 	.word	0x00000000
        /*0040*/ 	.short	0x0003
        /*0042*/ 	.short	0x0018
        /*0044*/ 	.byte	0x00, 0xf4, 0x21, 0x00


	//----- nvinfo : EIATTR_KPARAM_INFO
	.align		4
.L_19:
        /*0048*/ 	.byte	0x04, 0x17
        /*004a*/ 	.short	(.L_21 - .L_20)
.L_20:
        /*004c*/ 	.word	0x00000000
        /*0050*/ 	.short	0x0002
        /*0052*/ 	.short	0x0010
        /*0054*/ 	.byte	0x00, 0xf4, 0x21, 0x00


	//----- nvinfo : EIATTR_KPARAM_INFO
	.align		4
.L_21:
        /*0058*/ 	.byte	0x04, 0x17
        /*005a*/ 	.short	(.L_23 - .L_22)
.L_22:
        /*005c*/ 	.word	0x00000000
        /*0060*/ 	.short	0x0001
        /*0062*/ 	.short	0x0008
        /*0064*/ 	.byte	0x00, 0xf4, 0x21, 0x00


	//----- nvinfo : EIATTR_KPARAM_INFO
	.align		4
.L_23:
        /*0068*/ 	.byte	0x04, 0x17
        /*006a*/ 	.short	(.L_25 - .L_24)
.L_24:
        /*006c*/ 	.word	0x00000000
        /*0070*/ 	.short	0x0000
        /*0072*/ 	.short	0x0000
        /*0074*/ 	.byte	0x00, 0xf4, 0x21, 0x00


	//----- nvinfo : EIATTR_SPARSE_MMA_MASK
	.align		4
.L_25:
        /*0078*/ 	.byte	0x03, 0x50
        /*007a*/ 	.short	0x0000


	//----- nvinfo : EIATTR_MAXREG_COUNT
	.align		4
        /*007c*/ 	.byte	0x03, 0x1b
        /*007e*/ 	.short	0x00ff


	//----- nvinfo : EIATTR_EXIT_INSTR_OFFSETS
	.align		4
        /*0080*/ 	.byte	0x04, 0x1c
        /*0082*/ 	.short	(.L_27 - .L_26)


	//   ....[0]....
.L_26:
        /*0084*/ 	.word	0x00000390


	//----- nvinfo : EIATTR_REQNTID
	.align		4
.L_27:
        /*0088*/ 	.byte	0x04, 0x10
        /*008a*/ 	.short	(.L_29 - .L_28)
.L_28:
        /*008c*/ 	.word	0x00000080
        /*0090*/ 	.word	0x00000001
        /*0094*/ 	.word	0x00000001


	//----- nvinfo : EIATTR_CBANK_PARAM_SIZE
	.align		4
.L_29:
        /*0098*/ 	.byte	0x03, 0x19
        /*009a*/ 	.short	0x0034


	//----- nvinfo : EIATTR_PARAM_CBANK
	.align		4
        /*009c*/ 	.byte	0x04, 0x0a
        /*009e*/ 	.short	(.L_31 - .L_30)
	.align		4
.L_30:
        /*00a0*/ 	.word	index@(.nv.constant0.triton_poi_fused__native_batch_norm_legit_no_training_12)
        /*00a4*/ 	.short	0x0210
        /*00a6*/ 	.short	0x0034


	//----- nvinfo : EIATTR_SW_WAR
	.align		4
.L_31:
        /*00a8*/ 	.byte	0x04, 0x36
        /*00aa*/ 	.short	(.L_33 - .L_32)
.L_32:
        /*00ac*/ 	.word	0x00000008
.L_33:


//--------------------- .nv.callgraph             --------------------------
	.section	.nv.callgraph,"",@"SHT_CUDA_CALLGRAPH"
	.align	4
	.sectionentsize	8
	.align		4
        /*0000*/ 	.word	0x00000000
	.align		4
        /*0004*/ 	.word	0xffffffff
	.align		4
        /*0008*/ 	.word	0x00000000
	.align		4
        /*000c*/ 	.word	0xfffffffe
	.align		4
        /*0010*/ 	.word	0x00000000
	.align		4
        /*0014*/ 	.word	0xfffffffd
	.align		4
        /*0018*/ 	.word	0x00000000
	.align		4
        /*001c*/ 	.word	0xfffffffc


//--------------------- .nv.constant4             --------------------------
	.section	.nv.constant4,"a",@progbits
	.align	8
	.align		8
.nv.constant4:
        /*0000*/ 	.dword	_$_str
	.align		8
        /*0008*/ 	.dword	_$_str_$_2


//--------------------- .text.triton_poi_fused__native_batch_norm_legit_no_training_12 --------------------------
	.section	.text.triton_poi_fused__native_batch_norm_legit_no_training_12,"ax",@progbits
	.align	128
        .global         triton_poi_fused__native_batch_norm_legit_no_training_12
        .type           triton_poi_fused__native_batch_norm_legit_no_training_12,@function
        .size           triton_poi_fused__native_batch_norm_legit_no_training_12,(.L_x_1 - triton_poi_fused__native_batch_norm_legit_no_training_12)
        .other          triton_poi_fused__native_batch_norm_legit_no_training_12,@"STO_CUDA_ENTRY STV_DEFAULT"
triton_poi_fused__native_batch_norm_legit_no_training_12:
.text.triton_poi_fused__native_batch_norm_legit_no_training_12:
[----:B------:R-:W-:Y:S01]  /*0000*/  LDC R1, c[0x0][0x28] ;  /* 0x00000a00ff017b82 */ /* 0x000fe20000000800 */
[----:B------:R-:W1:Y:S07]  /*0010*/  S2R R0, SR_TID.X ;  /* 0x0000000000007919 */ /* 0x000e6e0000002100 */
[----:B------:R-:W2:Y:S01]  /*0020*/  LDC.64 R2, c[0x0][0x220] ;  /* 0x00008800ff027b82 */ /* 0x000ea20000000a00 */
[----:B------:R-:W-:Y:S01]  /*0030*/  ULDC.64 UR4, c[0x0][0x208] ;  /* 0x0000820000047ab9 */ /* 0x000fe20000000a00 */
[----:B------:R-:W3:Y:S06]  /*0040*/  S2R R7, SR_CTAID.X ;  /* 0x0000000000077919 */ /* 0x000eec0000002500 */
[----:B------:R-:W4:Y:S08]  /*0050*/  LDC.64 R8, c[0x0][0x228] ;  /* 0x00008a00ff087b82 */ /* 0x000f300000000a00 */
[----:B------:R-:W5:Y:S01]  /*0060*/  LDC.64 R10, c[0x0][0x230] ;  /* 0x00008c00ff0a7b82 */ /* 0x000f620000000a00 */
[----:B-1----:R-:W-:-:S02]  /*0070*/  SHF.L.U32 R0, R0, 0x1, RZ ;  /* 0x0000000100007819 */ /* 0x002fc400000006ff */
[----:B---3--:R-:W-:Y:S02]  /*0080*/  SHF.R.S32.HI R5, RZ, 0x17, R7 ;  /* 0x00000017ff057819 */ /* 0x008fe40000011407 */
[----:B------:R-:W-:Y:S02]  /*0090*/  LOP3.LUT R0, R0, 0xfe, RZ, 0xc0, !PT ;  /* 0x000000fe00007812 */ /* 0x000fe400078ec0ff */
[----:B------:R-:W-:Y:S02]  /*00a0*/  SGXT R5, R5, 0x1 ;  /* 0x000000010505781a */ /* 0x000fe40000000200 */
[----:B------:R-:W-:Y:S02]  /*00b0*/  LEA R0, R7, R0, 0x8 ;  /* 0x0000000007007211 */ /* 0x000fe400078e40ff */
[----:B------:R-:W1:Y:S02]  /*00c0*/  LDC.64 R6, c[0x0][0x218] ;  /* 0x00008600ff067b82 */ /* 0x000e640000000a00 */
[----:B------:R-:W-:-:S04]  /*00d0*/  LEA.HI R5, R5, R0, RZ, 0x8 ;  /* 0x0000000005057211 */ /* 0x000fc800078f40ff */
[----:B------:R-:W-:-:S04]  /*00e0*/  LOP3.LUT R5, R5, 0xffffff00, RZ, 0xc0, !PT ;  /* 0xffffff0005057812 */ /* 0x000fc800078ec0ff */
[----:B------:R-:W-:Y:S02]  /*00f0*/  IADD3 R13, R0, -R5, RZ ;  /* 0x80000005000d7210 */ /* 0x000fe40007ffe0ff */
[----:B------:R-:W3:Y:S03]  /*0100*/  LDC.64 R4, c[0x0][0x210] ;  /* 0x00008400ff047b82 */ /* 0x000ee60000000a00 */
[----:B--2---:R-:W-:-:S06]  /*0110*/  IMAD.WIDE R2, R13, 0x4, R2 ;  /* 0x000000040d027825 */ /* 0x004fcc00078e0202 */
[----:B------:R-:W2:Y:S01]  /*0120*/  LDG.E.EL.64 R2, desc[UR4][R2.64] ;  /* 0x0000000402027981 */ /* 0x000ea2000c2e1b00 */
[----:B-1----:R-:W-:-:S06]  /*0130*/  IMAD.WIDE R6, R13, 0x4, R6 ;  /* 0x000000040d067825 */ /* 0x002fcc00078e0206 */
[----:B------:R-:W2:Y:S01]  /*0140*/  LDG.E.EL.64 R6, desc[UR4][R6.64] ;  /* 0x0000000406067981 */ /* 0x000ea2000c2e1b00 */
[----:B---3--:R-:W-:-:S06]  /*0150*/  IMAD.WIDE R4, R0, 0x4, R4 ;  /* 0x0000000400047825 */ /* 0x008fcc00078e0204 */
[----:B------:R-:W3:Y:S01]  /*0160*/  LDG.E.64 R4, desc[UR4][R4.64] ;  /* 0x0000000404047981 */ /* 0x000ee2000c1e1b00 */
[----:B----4-:R-:W-:-:S04]  /*0170*/  IMAD.WIDE R8, R13, 0x4, R8 ;  /* 0x000000040d087825 */ /* 0x010fc800078e0208 */
[----:B-----5:R-:W-:Y:S02]  /*0180*/  IMAD.WIDE R10, R13, 0x4, R10 ;  /* 0x000000040d0a7825 */ /* 0x020fe400078e020a */
[----:B------:R-:W4:Y:S04]  /*0190*/  LDG.E.EL.64 R8, desc[UR4][R8.64] ;  /* 0x0000000408087981 */ /* 0x000f28000c2e1b00 */
[----:B------:R-:W4:Y:S01]  /*01a0*/  LDG.E.EL.64 R10, desc[UR4][R10.64] ;  /* 0x000000040a0a7981 */ /* 0x000f22000c2e1b00 */
[----:B------:R-:W-:Y:S01]  /*01b0*/  HFMA2.MMA R15, -RZ, RZ, 1.625, 0 ;  /* 0x3e800000ff0f7435 */ /* 0x000fe200000001ff */
[----:B--2---:R-:W-:Y:S01]  /*01c0*/  FADD R2, R2, 9.9999997473787516356e-06 ;  /* 0x3727c5ac02027421 */ /* 0x004fe20000000000 */
[----:B------:R-:W-:-:S03]  /*01d0*/  FADD R12, R3, 9.9999997473787516356e-06 ;  /* 0x3727c5ac030c7421 */ /* 0x000fc60000000000 */
[----:B------:R1:W2:Y:S08]  /*01e0*/  MUFU.SQRT R13, R2 ;  /* 0x00000002000d7308 */ /* 0x0002b00000002000 */
[----:B------:R-:W5:Y:S01]  /*01f0*/  MUFU.SQRT R14, R12 ;  /* 0x0000000c000e7308 */ /* 0x000f620000002000 */
[----:B-1----:R-:W1:Y:S01]  /*0200*/  LDC.64 R2, c[0x0][0x238] ;  /* 0x00008e00ff027b82 */ /* 0x002e620000000a00 */
[----:B--2---:R-:W-:-:S02]  /*0210*/  FSETP.GT.AND P0, PT, R13, 8.50705917302346158658e+37, PT ;  /* 0x7e8000000d00780b */ /* 0x004fc40003f04000 */
[----:B------:R-:W-:Y:S02]  /*0220*/  FSETP.GEU.AND P2, PT, R13, 1.175494350822287508e-38, PT ;  /* 0x008000000d00780b */ /* 0x000fe40003f4e000 */
[C---:B-----5:R-:W-:Y:S02]  /*0230*/  FSETP.GT.AND P1, PT, R14.reuse, 8.50705917302346158658e+37, PT ;  /* 0x7e8000000e00780b */ /* 0x060fe40003f24000 */
[----:B------:R-:W-:-:S07]  /*0240*/  FSETP.GEU.AND P3, PT, R14, 1.175494350822287508e-38, PT ;  /* 0x008000000e00780b */ /* 0x000fce0003f6e000 */
[----:B------:R-:W-:-:S04]  /*0250*/  @P0 FMUL R13, R13, 0.25 ;  /* 0x3e8000000d0d0820 */ /* 0x000fc80000400000 */
[----:B------:R-:W-:Y:S01]  /*0260*/  @!P2 FMUL R13, R13, 16777216 ;  /* 0x4b8000000d0da820 */ /* 0x000fe20000400000 */
[----:B------:R-:W-:-:S04]  /*0270*/  @P1 FMUL R14, R14, 0.25 ;  /* 0x3e8000000e0e1820 */ /* 0x000fc80000400000 */
[----:B------:R-:W-:Y:S01]  /*0280*/  @!P3 FMUL R14, R14, 16777216 ;  /* 0x4b8000000e0eb820 */ /* 0x000fe20000400000 */
[----:B------:R-:W2:Y:S01]  /*0290*/  MUFU.RCP R13, R13 ;  /* 0x0000000d000d7308 */ /* 0x000ea20000001000 */
[----:B------:R-:W-:-:S07]  /*02a0*/  FSEL R12, R15, 1, P0 ;  /* 0x3f8000000f0c7808 */ /* 0x000fce0000000000 */
[----:B------:R-:W5:Y:S01]  /*02b0*/  MUFU.RCP R14, R14 ;  /* 0x0000000e000e7308 */ /* 0x000f620000001000 */
[----:B------:R-:W-:Y:S01]  /*02c0*/  FSEL R15, R15, 1, P1 ;  /* 0x3f8000000f0f7808 */ /* 0x000fe20000800000 */
[----:B------:R-:W-:Y:S01]  /*02d0*/  @!P2 FMUL R12, R12, 16777216 ;  /* 0x4b8000000c0ca820 */ /* 0x000fe20000400000 */
[----:B---3--:R-:W-:-:S03]  /*02e0*/  FADD R4, R4, -R6 ;  /* 0x8000000604047221 */ /* 0x008fc60000000000 */
[----:B------:R-:W-:Y:S01]  /*02f0*/  @!P3 FMUL R15, R15, 16777216 ;  /* 0x4b8000000f0fb820 */ /* 0x000fe20000400000 */
[----:B------:R-:W-:Y:S01]  /*0300*/  FADD R5, R5, -R7 ;  /* 0x8000000705057221 */ /* 0x000fe20000000000 */
[----:B--2---:R-:W-:Y:S02]  /*0310*/  FMUL R13, R13, R12 ;  /* 0x0000000c0d0d7220 */ /* 0x004fe40000400000 */
[----:B-----5:R-:W-:Y:S02]  /*0320*/  FMUL R6, R14, R15 ;  /* 0x0000000f0e067220 */ /* 0x020fe40000400000 */
[----:B------:R-:W-:Y:S02]  /*0330*/  FMUL R13, R4, R13 ;  /* 0x0000000d040d7220 */ /* 0x000fe40000400000 */
[----:B------:R-:W-:Y:S01]  /*0340*/  FMUL R6, R5, R6 ;  /* 0x0000000605067220 */ /* 0x000fe20000400000 */
[----:B-1----:R-:W-:-:S04]  /*0350*/  IMAD.WIDE R2, R0, 0x4, R2 ;  /* 0x0000000400027825 */ /* 0x002fc800078e0202 */
[----:B----4-:R-:W-:Y:S01]  /*0360*/  FFMA R8, R8, R13, R10 ;  /* 0x0000000d08087223 */ /* 0x010fe2000000000a */
[----:B------:R-:W-:-:S05]  /*0370*/  FFMA R9, R9, R6, R11 ;  /* 0x0000000609097223 */ /* 0x000fca000000000b */
[----:B------:R-:W-:Y:S01]  /*0380*/  STG.E.64 desc[UR4][R2.64], R8 ;  /* 0x0000000802007986 */ /* 0x000fe2000c101b04 */
[----:B------:R-:W-:Y:S05]  /*0390*/  EXIT ;  /* 0x000000000000794d */ /* 0x000fea0003800000 */
.L_x_0:
[----:B------:R-:W-:-:S00]  /*03a0*/  BRA `(.L_x_0) ;  /* 0xfffffffc00fc7947 */ /* 0x000fc0000383ffff */
[----:B------:R-:W-:-:S00]  /*03b0*/  NOP ;  /* 0x0000000000007918 */ /* 0x000fc00000000000 */
        /* <DEDUP_REMOVED lines=12> */
.L_x_1:


//--------------------- .nv.global.init           --------------------------
	.section	.nv.global.init,"aw",@progbits
.nv.global.init:
	.type		_$_str,@object
	.size		_$_str,(_$_str_$_2 - _$_str)
_$_str:
        /*0000*/ 	.byte	0x5f, 0x5f, 0x43, 0x55, 0x44, 0x41, 0x5f, 0x46, 0x54, 0x5a, 0x00
	.type		_$_str_$_2,@object
	.size		_$_str_$_2,(.L_1 - _$_str_$_2)
_$_str_$_2:
        /*000b*/ 	.byte	0x5f, 0x5f, 0x43, 0x55, 0x44, 0x41, 0x5f, 0x50, 0x52, 0x45, 0x43, 0x5f, 0x53, 0x51, 0x52, 0x54
        /*001b*/ 	.byte	0x00
.L_1:


//--------------------- .nv.constant0.triton_poi_fused__native_batch_norm_legit_no_training_12 --------------------------
	.section	.nv.constant0.triton_poi_fused__native_batch_norm_legit_no_training_12,"a",@progbits
	.sectionflags	@""
	.align	4
.nv.constant0.triton_poi_fused__native_batch_norm_legit_no_training_12:
	.zero		580
